	.headerflags	@"EF_CUDA_TEXMODE_UNIFIED EF_CUDA_64BIT_ADDRESS EF_CUDA_ACCELERATORS EF_CUDA_SM90 EF_CUDA_VIRTUAL_SM(EF_CUDA_SM90)"
	.elftype	@"ET_EXEC"


//--------------------- .nv.info                  --------------------------
	.section	.nv.info,"",@"SHT_CUDA_INFO"
	.align	4


	//----- nvinfo : EIATTR_REGCOUNT
	.align		4
        /*0000*/ 	.byte	0x04, 0x2f
        /*0002*/ 	.short	(.L_3 - .L_2)
	.align		4
.L_2:
        /*0004*/ 	.word	index@(triton_poi_fused__native_batch_norm_legit_no_training_convolution_relu_9)
        /*0008*/ 	.word	0x00000020


	//----- nvinfo : EIATTR_MIN_STACK_SIZE
	.align		4
.L_3:
        /*000c*/ 	.byte	0x04, 0x12
        /*000e*/ 	.short	(.L_5 - .L_4)
	.align		4
.L_4:
        /*0010*/ 	.word	index@(triton_poi_fused__native_batch_norm_legit_no_training_convolution_relu_9)
        /*0014*/ 	.word	0x00000000


	//----- nvinfo : EIATTR_FRAME_SIZE
	.align		4
.L_5:
        /*0018*/ 	.byte	0x04, 0x11
        /*001a*/ 	.short	(.L_7 - .L_6)
	.align		4
.L_6:
        /*001c*/ 	.word	index@(triton_poi_fused__native_batch_norm_legit_no_training_convolution_relu_9)
        /*0020*/ 	.word	0x00000000


	//----- nvinfo : EIATTR_MIN_STACK_SIZE
	.align		4
.L_7:
        /*0024*/ 	.byte	0x04, 0x12
        /*0026*/ 	.short	(.L_9 - .L_8)
	.align		4
.L_8:
        /*0028*/ 	.word	index@(triton_poi_fused__native_batch_norm_legit_no_training_convolution_relu_9)
        /*002c*/ 	.word	0x00000000
.L_9:


//--------------------- .nv.info.triton_poi_fused__native_batch_norm_legit_no_training_convolution_relu_9 --------------------------
	.section	.nv.info.triton_poi_fused__native_batch_norm_legit_no_training_convolution_relu_9,"",@"SHT_CUDA_INFO"
	.sectionflags	@""
	.align	4


	//----- nvinfo : EIATTR_CUDA_API_VERSION
	.align		4
        /*0000*/ 	.byte	0x04, 0x37
        /*0002*/ 	.short	(.L_11 - .L_10)
.L_10:
        /*0004*/ 	.word	0x0000007c


	//----- nvinfo : EIATTR_KPARAM_INFO
	.align		4
.L_11:
        /*0008*/ 	.byte	0x04, 0x17
        /*000a*/ 	.short	(.L_13 - .L_12)
.L_12:
        /*000c*/ 	.word	0x00000000
        /*0010*/ 	.short	0x0007
        /*0012*/ 	.short	0x0038
        /*0014*/ 	.byte	0x00, 0xf0, 0x11, 0x00


	//----- nvinfo : EIATTR_KPARAM_INFO
	.align		4
.L_13:
        /*0018*/ 	.byte	0x04, 0x17
        /*001a*/ 	.short	(.L_15 - .L_14)
.L_14:
        /*001c*/ 	.word	0x00000000
        /*0020*/ 	.short	0x0006
        /*0022*/ 	.short	0x0030
        /*0024*/ 	.byte	0x00, 0xf4, 0x21, 0x00


	//----- nvinfo : EIATTR_KPARAM_INFO
	.align		4
.L_15:
        /*0028*/ 	.byte	0x04, 0x17
        /*002a*/ 	.short	(.L_17 - .L_16)
.L_16:
        /*002c*/ 	.word	0x00000000
        /*0030*/ 	.short	0x0005
        /*0032*/ 	.short	0x0028
        /*0034*/ 	.byte	0x00, 0xf4, 0x21, 0x00


	//----- nvinfo : EIATTR_KPARAM_INFO
	.align		4
.L_17:
        /*0038*/ 	.byte	0x04, 0x17
        /*003a*/ 	.short	(.L_19 - .L_18)
.L_18:
        /*003c*/ 	.word	0x00000000
        /*0040*/ 	.short	0x0004
        /*0042*/ 	.short	0x0020
        /*0044*/ 	.byte	0x00, 0xf4, 0x21, 0x00


	//----- nvinfo : EIATTR_KPARAM_INFO
	.align		4
.L_19:
        /*0048*/ 	.byte	0x04, 0x17
        /*004a*/ 	.short	(.L_21 - .L_20)
.L_20:
        /*004c*/ 	.word	0x00000000
        /*0050*/ 	.short	0x0003
        /*0052*/ 	.short	0x0018
        /*0054*/ 	.byte	0x00, 0xf4, 0x21, 0x00


	//----- nvinfo : EIATTR_KPARAM_INFO
	.align		4
.L_21:
        /*0058*/ 	.byte	0x04, 0x17
        /*005a*/ 	.short	(.L_23 - .L_22)
.L_22:
        /*005c*/ 	.word	0x00000000
        /*0060*/ 	.short	0x0002
        /*0062*/ 	.short	0x0010
        /*0064*/ 	.byte	0x00, 0xf4, 0x21, 0x00


	//----- nvinfo : EIATTR_KPARAM_INFO
	.align		4
.L_23:
        /*0068*/ 	.byte	0x04, 0x17
        /*006a*/ 	.short	(.L_25 - .L_24)
.L_24:
        /*006c*/ 	.word	0x00000000
        /*0070*/ 	.short	0x0001
        /*0072*/ 	.short	0x0008
        /*0074*/ 	.byte	0x00, 0xf4, 0x21, 0x00


	//----- nvinfo : EIATTR_KPARAM_INFO
	.align		4
.L_25:
        /*0078*/ 	.byte	0x04, 0x17
        /*007a*/ 	.short	(.L_27 - .L_26)
.L_26:
        /*007c*/ 	.word	0x00000000
        /*0080*/ 	.short	0x0000
        /*0082*/ 	.short	0x0000
        /*0084*/ 	.byte	0x00, 0xf4, 0x21, 0x00


	//----- nvinfo : EIATTR_SPARSE_MMA_MASK
	.align		4
.L_27:
        /*0088*/ 	.byte	0x03, 0x50
        /*008a*/ 	.short	0x0000


	//----- nvinfo : EIATTR_MAXREG_COUNT
	.align		4
        /*008c*/ 	.byte	0x03, 0x1b
        /*008e*/ 	.short	0x00ff


	//----- nvinfo : EIATTR_EXIT_INSTR_OFFSETS
	.align		4
        /*0090*/ 	.byte	0x04, 0x1c
        /*0092*/ 	.short	(.L_29 - .L_28)


	//   ....[0]....
.L_28:
        /*0094*/ 	.word	0x000007e0


	//----- nvinfo : EIATTR_REQNTID
	.align		4
.L_29:
        /*0098*/ 	.byte	0x04, 0x10
        /*009a*/ 	.short	(.L_31 - .L_30)
.L_30:
        /*009c*/ 	.word	0x00000080
        /*00a0*/ 	.word	0x00000001
        /*00a4*/ 	.word	0x00000001


	//----- nvinfo : EIATTR_CBANK_PARAM_SIZE
	.align		4
.L_31:
        /*00a8*/ 	.byte	0x03, 0x19
        /*00aa*/ 	.short	0x003c


	//----- nvinfo : EIATTR_PARAM_CBANK
	.align		4
        /*00ac*/ 	.byte	0x04, 0x0a
        /*00ae*/ 	.short	(.L_33 - .L_32)
	.align		4
.L_32:
        /*00b0*/ 	.word	index@(.nv.constant0.triton_poi_fused__native_batch_norm_legit_no_training_convolution_relu_9)
        /*00b4*/ 	.short	0x0210
        /*00b6*/ 	.short	0x003c


	//----- nvinfo : EIATTR_SW_WAR
	.align		4
.L_33:
        /*00b8*/ 	.byte	0x04, 0x36
        /*00ba*/ 	.short	(.L_35 - .L_34)
.L_34:
        /*00bc*/ 	.word	0x00000008
.L_35:


//--------------------- .nv.callgraph             --------------------------
	.section	.nv.callgraph,"",@"SHT_CUDA_CALLGRAPH"
	.align	4
	.sectionentsize	8
	.align		4
        /*0000*/ 	.word	0x00000000
	.align		4
        /*0004*/ 	.word	0xffffffff
	.align		4
        /*0008*/ 	.word	0x00000000
	.align		4
        /*000c*/ 	.word	0xfffffffe
	.align		4
        /*0010*/ 	.word	0x00000000
	.align		4
        /*0014*/ 	.word	0xfffffffd
	.align		4
        /*0018*/ 	.word	0x00000000
	.align		4
        /*001c*/ 	.word	0xfffffffc


//--------------------- .nv.constant4             --------------------------
	.section	.nv.constant4,"a",@progbits
	.align	8
	.align		8
.nv.constant4:
        /*0000*/ 	.dword	_$_str
	.align		8
        /*0008*/ 	.dword	_$_str_$_2


//--------------------- .text.triton_poi_fused__native_batch_norm_legit_no_training_convolution_relu_9 --------------------------
	.section	.text.triton_poi_fused__native_batch_norm_legit_no_training_convolution_relu_9,"ax",@progbits
	.align	128
        .global         triton_poi_fused__native_batch_norm_legit_no_training_convolution_relu_9
        .type           triton_poi_fused__native_batch_norm_legit_no_training_convolution_relu_9,@function
        .size           triton_poi_fused__native_batch_norm_legit_no_training_convolution_relu_9,(.L_x_1 - triton_poi_fused__native_batch_norm_legit_no_training_convolution_relu_9)
        .other          triton_poi_fused__native_batch_norm_legit_no_training_convolution_relu_9,@"STO_CUDA_ENTRY STV_DEFAULT"
triton_poi_fused__native_batch_norm_legit_no_training_convolution_relu_9:
.text.triton_poi_fused__native_batch_norm_legit_no_training_convolution_relu_9:
[----:B------:R-:W-:Y:S01]  /*0000*/  LDC R1, c[0x0][0x28] ;  /* 0x00000a00ff017b82 */ /* 0x000fe20000000800 */
[----:B------:R-:W1:Y:S07]  /*0010*/  S2R R0, SR_TID.X ;  /* 0x0000000000007919 */ /* 0x000e6e0000002100 */
[----:B------:R-:W2:Y:S01]  /*0020*/  LDC.64 R4, c[0x0][0x228] ;  /* 0x00008a00ff047b82 */ /* 0x000ea20000000a00 */
[----:B------:R-:W-:Y:S01]  /*0030*/  ULDC.64 UR4, c[0x0][0x208] ;  /* 0x0000820000047ab9 */ /* 0x000fe20000000a00 */
[----:B------:R-:W3:Y:S06]  /*0040*/  S2R R3, SR_CTAID.X ;  /* 0x0000000000037919 */ /* 0x000eec0000002500 */
[----:B------:R-:W4:Y:S08]  /*0050*/  LDC.64 R28, c[0x0][0x218] ;  /* 0x00008600ff1c7b82 */ /* 0x000f300000000a00 */
[----:B------:R-:W5:Y:S08]  /*0060*/  LDC.64 R26, c[0x0][0x220] ;  /* 0x00008800ff1a7b82 */ /* 0x000f700000000a00 */
[----:B------:R-:W4:Y:S01]  /*0070*/  LDC.64 R22, c[0x0][0x230] ;  /* 0x00008c00ff167b82 */ /* 0x000f220000000a00 */
[----:B-1----:R-:W-:-:S04]  /*0080*/  SHF.L.U32 R0, R0, 0x2, RZ ;  /* 0x0000000200007819 */ /* 0x002fc800000006ff */
[----:B------:R-:W-:-:S04]  /*0090*/  LOP3.LUT R0, R0, 0x1fc, RZ, 0xc0, !PT ;  /* 0x000001fc00007812 */ /* 0x000fc800078ec0ff */
[----:B---3--:R-:W-:-:S04]  /*00a0*/  LEA R0, R3, R0, 0xa ;  /* 0x0000000003007211 */ /* 0x008fc800078e50ff */
[----:B------:R-:W-:Y:S01]  /*00b0*/  IADD3 R2, R0, 0x200, RZ ;  /* 0x0000020000027810 */ /* 0x000fe20007ffe0ff */
[----:B------:R-:W-:-:S04]  /*00c0*/  IMAD.HI R3, R0, 0x60f25deb, RZ ;  /* 0x60f25deb00037827 */ /* 0x000fc800078e02ff */
[----:B------:R-:W-:Y:S01]  /*00d0*/  IMAD.HI R2, R2, 0x60f25deb, RZ ;  /* 0x60f25deb02027827 */ /* 0x000fe200078e02ff */
[----:B------:R-:W-:-:S04]  /*00e0*/  SHF.R.U32.HI R6, RZ, 0x1f, R3 ;  /* 0x0000001fff067819 */ /* 0x000fc80000011603 */
[----:B------:R-:W-:Y:S02]  /*00f0*/  LEA.HI.SX32 R6, R3, R6, 0x18 ;  /* 0x0000000603067211 */ /* 0x000fe400078fc2ff */
[----:B------:R-:W-:Y:S02]  /*0100*/  SHF.R.U32.HI R3, RZ, 0x1f, R2 ;  /* 0x0000001fff037819 */ /* 0x000fe40000011602 */
[----:B------:R-:W-:Y:S02]  /*0110*/  SHF.R.S32.HI R7, RZ, 0x1f, R6 ;  /* 0x0000001fff077819 */ /* 0x000fe40000011406 */
[----:B------:R-:W-:Y:S02]  /*0120*/  LEA.HI.SX32 R3, R2, R3, 0x18 ;  /* 0x0000000302037211 */ /* 0x000fe400078fc2ff */
[----:B------:R-:W-:Y:S02]  /*0130*/  LEA.HI R7, R7, R6, RZ, 0x9 ;  /* 0x0000000607077211 */ /* 0x000fe400078f48ff */
[----:B------:R-:W-:-:S02]  /*0140*/  SHF.R.S32.HI R2, RZ, 0x1f, R3 ;  /* 0x0000001fff027819 */ /* 0x000fc40000011403 */
[----:B------:R-:W-:Y:S02]  /*0150*/  LOP3.LUT R7, R7, 0xfffffe00, RZ, 0xc0, !PT ;  /* 0xfffffe0007077812 */ /* 0x000fe400078ec0ff */
[----:B------:R-:W-:Y:S02]  /*0160*/  LEA.HI R2, R2, R3, RZ, 0x9 ;  /* 0x0000000302027211 */ /* 0x000fe400078f48ff */
[----:B------:R-:W-:Y:S02]  /*0170*/  IADD3 R9, R6, -R7, RZ ;  /* 0x8000000706097210 */ /* 0x000fe40007ffe0ff */
[----:B------:R-:W-:Y:S01]  /*0180*/  LOP3.LUT R2, R2, 0xfffffe00, RZ, 0xc0, !PT ;  /* 0xfffffe0002027812 */ /* 0x000fe200078ec0ff */
[----:B------:R-:W1:Y:S02]  /*0190*/  LDC.64 R6, c[0x0][0x210] ;  /* 0x00008400ff067b82 */ /* 0x000e640000000a00 */
[----:B--2---:R-:W-:Y:S01]  /*01a0*/  IMAD.WIDE R12, R9, 0x4, R4 ;  /* 0x00000004090c7825 */ /* 0x004fe200078e0204 */
[----:B------:R-:W-:-:S04]  /*01b0*/  IADD3 R3, R3, -R2, RZ ;  /* 0x8000000203037210 */ /* 0x000fc80007ffe0ff */
[----:B------:R-:W2:Y:S01]  /*01c0*/  LDG.E.EL R21, desc[UR4][R12.64] ;  /* 0x000000040c157981 */ /* 0x000ea2000c2e1900 */
[----:B------:R-:W-:Y:S02]  /*01d0*/  IMAD.WIDE R24, R3, 0x4, R4 ;  /* 0x0000000403187825 */ /* 0x000fe400078e0204 */
[----:B------:R-:W3:Y:S04]  /*01e0*/  LDC.64 R4, c[0x0][0x238] ;  /* 0x00008e00ff047b82 */ /* 0x000ee80000000a00 */
[----:B------:R-:W2:Y:S01]  /*01f0*/  LDG.E.EL R24, desc[UR4][R24.64] ;  /* 0x0000000418187981 */ /* 0x000ea2000c2e1900 */
[----:B----4-:R-:W-:-:S05]  /*0200*/  IMAD.WIDE R10, R9, 0x4, R28 ;  /* 0x00000004090a7825 */ /* 0x010fca00078e021c */
[----:B------:R5:W4:Y:S01]  /*0210*/  LDG.E.EL R19, desc[UR4][R10.64] ;  /* 0x000000040a137981 */ /* 0x000b22000c2e1900 */
[----:B-1----:R-:W-:-:S05]  /*0220*/  IMAD.WIDE R6, R0, 0x4, R6 ;  /* 0x0000000400067825 */ /* 0x002fca00078e0206 */
[----:B------:R-:W4:Y:S01]  /*0230*/  LDG.E.128 R12, desc[UR4][R6.64] ;  /* 0x00000004060c7981 */ /* 0x000f22000c1e1d00 */
[----:B-----5:R-:W-:-:S05]  /*0240*/  IMAD.WIDE R10, R9, 0x4, R26 ;  /* 0x00000004090a7825 */ /* 0x020fca00078e021a */
[----:B------:R-:W5:Y:S01]  /*0250*/  LDG.E.EL R18, desc[UR4][R10.64] ;  /* 0x000000040a127981 */ /* 0x000f62000c2e1900 */
[----:B0-----:R-:W-:-:S04]  /*0260*/  IMAD.WIDE R16, R9, 0x4, R22 ;  /* 0x0000000409107825 */ /* 0x001fc800078e0216 */
[----:B---3--:R-:W-:Y:S02]  /*0270*/  IMAD.WIDE R8, R9, 0x4, R4 ;  /* 0x0000000409087825 */ /* 0x008fe400078e0204 */
[----:B------:R-:W3:Y:S02]  /*0280*/  LDG.E.EL R17, desc[UR4][R16.64] ;  /* 0x0000000410117981 */ /* 0x000ee4000c2e1900 */
[C---:B------:R-:W-:Y:S02]  /*0290*/  IMAD.WIDE R28, R3.reuse, 0x4, R28 ;  /* 0x00000004031c7825 */ /* 0x040fe400078e021c */
[----:B------:R-:W3:Y:S02]  /*02a0*/  LDG.E.EL R20, desc[UR4][R8.64] ;  /* 0x0000000408147981 */ /* 0x000ee4000c2e1900 */
[C---:B------:R-:W-:Y:S02]  /*02b0*/  IMAD.WIDE R26, R3.reuse, 0x4, R26 ;  /* 0x00000004031a7825 */ /* 0x040fe400078e021a */
[----:B------:R0:W3:Y:S04]  /*02c0*/  LDG.E.EL R16, desc[UR4][R28.64] ;  /* 0x000000041c107981 */ /* 0x0000e8000c2e1900 */
[----:B------:R-:W3:Y:S01]  /*02d0*/  LDG.E.128 R8, desc[UR4][R6.64+0x800] ;  /* 0x0008000406087981 */ /* 0x000ee2000c1e1d00 */
[----:B------:R-:W-:-:S03]  /*02e0*/  IMAD.WIDE R4, R3, 0x4, R4 ;  /* 0x0000000403047825 */ /* 0x000fc600078e0204 */
[----:B------:R-:W3:Y:S01]  /*02f0*/  LDG.E.EL R2, desc[UR4][R26.64] ;  /* 0x000000041a027981 */ /* 0x000ee2000c2e1900 */
[----:B------:R-:W-:-:S03]  /*0300*/  IMAD.WIDE R22, R3, 0x4, R22 ;  /* 0x0000000403167825 */ /* 0x000fc600078e0216 */
[----:B------:R-:W3:Y:S04]  /*0310*/  LDG.E.EL R4, desc[UR4][R4.64] ;  /* 0x0000000404047981 */ /* 0x000ee8000c2e1900 */
[----:B------:R1:W3:Y:S01]  /*0320*/  LDG.E.EL R3, desc[UR4][R22.64] ;  /* 0x0000000416037981 */ /* 0x0002e2000c2e1900 */
[----:B--2---:R-:W-:-:S04]  /*0330*/  FADD R21, R21, 9.9999997473787516356e-06 ;  /* 0x3727c5ac15157421 */ /* 0x004fc80000000000 */
[----:B------:R-:W2:Y:S01]  /*0340*/  MUFU.SQRT R25, R21 ;  /* 0x0000001500197308 */ /* 0x000ea20000002000 */
[----:B------:R-:W-:-:S07]  /*0350*/  FADD R24, R24, 9.9999997473787516356e-06 ;  /* 0x3727c5ac18187421 */ /* 0x000fce0000000000 */
[----:B0-----:R-:W0:Y:S01]  /*0360*/  MUFU.SQRT R28, R24 ;  /* 0x00000018001c7308 */ /* 0x001e220000002000 */
[C---:B--2---:R-:W-:Y:S02]  /*0370*/  FSETP.GT.AND P0, PT, R25.reuse, 8.50705917302346158658e+37, PT ;  /* 0x7e8000001900780b */ /* 0x044fe40003f04000 */
[----:B------:R-:W-:Y:S02]  /*0380*/  FSETP.GEU.AND P2, PT, R25, 1.175494350822287508e-38, PT ;  /* 0x008000001900780b */ /* 0x000fe40003f4e000 */
[C---:B0-----:R-:W-:Y:S02]  /*0390*/  FSETP.GT.AND P1, PT, R28.reuse, 8.50705917302346158658e+37, PT ;  /* 0x7e8000001c00780b */ /* 0x041fe40003f24000 */
[----:B------:R-:W-:-:S07]  /*03a0*/  FSETP.GEU.AND P3, PT, R28, 1.175494350822287508e-38, PT ;  /* 0x008000001c00780b */ /* 0x000fce0003f6e000 */
[----:B------:R-:W-:Y:S01]  /*03b0*/  @P0 FMUL R25, R25, 0.25 ;  /* 0x3e80000019190820 */ /* 0x000fe20000400000 */
[----:B------:R-:W-:-:S03]  /*03c0*/  HFMA2.MMA R24, -RZ, RZ, 1.625, 0 ;  /* 0x3e800000ff187435 */ /* 0x000fc600000001ff */
[----:B------:R-:W-:Y:S01]  /*03d0*/  @!P2 FMUL R25, R25, 16777216 ;  /* 0x4b8000001919a820 */ /* 0x000fe20000400000 */
[----:B------:R-:W-:-:S04]  /*03e0*/  @P1 FMUL R28, R28, 0.25 ;  /* 0x3e8000001c1c1820 */ /* 0x000fc80000400000 */
[----:B------:R-:W-:Y:S01]  /*03f0*/  @!P3 FMUL R28, R28, 16777216 ;  /* 0x4b8000001c1cb820 */ /* 0x000fe20000400000 */
[----:B------:R-:W0:Y:S01]  /*0400*/  MUFU.RCP R25, R25 ;  /* 0x0000001900197308 */ /* 0x000e220000001000 */
[----:B-1----:R-:W-:-:S07]  /*0410*/  FSEL R22, R24, 1, P0 ;  /* 0x3f80000018167808 */ /* 0x002fce0000000000 */
[----:B------:R1:W2:Y:S01]  /*0420*/  MUFU.RCP R5, R28 ;  /* 0x0000001c00057308 */ /* 0x0002a20000001000 */
[----:B------:R-:W-:Y:S01]  /*0430*/  FSEL R24, R24, 1, P1 ;  /* 0x3f80000018187808 */ /* 0x000fe20000800000 */
[----:B------:R-:W-:Y:S01]  /*0440*/  @!P2 FMUL R22, R22, 16777216 ;  /* 0x4b8000001616a820 */ /* 0x000fe20000400000 */
[--C-:B----4-:R-:W-:Y:S01]  /*0450*/  FADD R13, R13, R19.reuse ;  /* 0x000000130d0d7221 */ /* 0x110fe20000000000 */
[--C-:B------:R-:W-:Y:S01]  /*0460*/  FADD R12, R12, R19.reuse ;  /* 0x000000130c0c7221 */ /* 0x100fe20000000000 */
[--C-:B------:R-:W-:Y:S01]  /*0470*/  FADD R14, R14, R19.reuse ;  /* 0x000000130e0e7221 */ /* 0x100fe20000000000 */
[----:B------:R-:W-:Y:S01]  /*0480*/  @!P3 FMUL R24, R24, 16777216 ;  /* 0x4b8000001818b820 */ /* 0x000fe20000400000 */
[----:B------:R-:W-:Y:S01]  /*0490*/  FADD R15, R15, R19 ;  /* 0x000000130f0f7221 */ /* 0x000fe20000000000 */
[----:B0-----:R-:W-:Y:S01]  /*04a0*/  FMUL R21, R25, R22 ;  /* 0x0000001619157220 */ /* 0x001fe20000400000 */
[C---:B-----5:R-:W-:Y:S01]  /*04b0*/  FADD R22, -R18.reuse, R12 ;  /* 0x0000000c12167221 */ /* 0x060fe20000000100 */
[C---:B------:R-:W-:Y:S01]  /*04c0*/  FADD R26, -R18.reuse, R14 ;  /* 0x0000000e121a7221 */ /* 0x040fe20000000100 */
[C---:B-1----:R-:W-:Y:S01]  /*04d0*/  FADD R28, -R18.reuse, R15 ;  /* 0x0000000f121c7221 */ /* 0x042fe20000000100 */
[----:B--2---:R-:W-:Y:S01]  /*04e0*/  FMUL R5, R5, R24 ;  /* 0x0000001805057220 */ /* 0x004fe20000400000 */
[----:B------:R-:W-:-:S02]  /*04f0*/  FADD R24, -R18, R13 ;  /* 0x0000000d12187221 */ /* 0x000fc40000000100 */
[----:B------:R-:W0:Y:S01]  /*0500*/  LDC.64 R18, c[0x0][0x240] ;  /* 0x00009000ff127b82 */ /* 0x000e220000000a00 */
[C---:B------:R-:W-:Y:S01]  /*0510*/  FMUL R27, R21.reuse, R22 ;  /* 0x00000016151b7220 */ /* 0x040fe20000400000 */
[C---:B------:R-:W-:Y:S01]  /*0520*/  FMUL R24, R21.reuse, R24 ;  /* 0x0000001815187220 */ /* 0x040fe20000400000 */
[C---:B------:R-:W-:Y:S01]  /*0530*/  FMUL R23, R21.reuse, R26 ;  /* 0x0000001a15177220 */ /* 0x040fe20000400000 */
[----:B------:R-:W-:Y:S01]  /*0540*/  FMUL R25, R21, R28 ;  /* 0x0000001c15197220 */ /* 0x000fe20000400000 */
[--C-:B---3--:R-:W-:Y:S01]  /*0550*/  FADD R9, R9, R16.reuse ;  /* 0x0000001009097221 */ /* 0x108fe20000000000 */
[--C-:B------:R-:W-:Y:S01]  /*0560*/  FADD R8, R8, R16.reuse ;  /* 0x0000001008087221 */ /* 0x100fe20000000000 */
[--C-:B------:R-:W-:Y:S01]  /*0570*/  FADD R10, R10, R16.reuse ;  /* 0x000000100a0a7221 */ /* 0x100fe20000000000 */
[----:B------:R-:W-:Y:S01]  /*0580*/  FADD R11, R11, R16 ;  /* 0x000000100b0b7221 */ /* 0x000fe20000000000 */
[C-C-:B------:R-:W-:Y:S01]  /*0590*/  FFMA R22, R17.reuse, R24, R20.reuse ;  /* 0x0000001811167223 */ /* 0x140fe20000000014 */
[C-C-:B------:R-:W-:Y:S01]  /*05a0*/  FFMA R21, R17.reuse, R27, R20.reuse ;  /* 0x0000001b11157223 */ /* 0x140fe20000000014 */
[C-C-:B------:R-:W-:Y:S01]  /*05b0*/  FFMA R23, R17.reuse, R23, R20.reuse ;  /* 0x0000001711177223 */ /* 0x140fe20000000014 */
[----:B------:R-:W-:Y:S01]  /*05c0*/  FFMA R17, R17, R25, R20 ;  /* 0x0000001911117223 */ /* 0x000fe20000000014 */
[C---:B------:R-:W-:Y:S01]  /*05d0*/  FADD R20, -R2.reuse, R9 ;  /* 0x0000000902147221 */ /* 0x040fe20000000100 */
[C---:B------:R-:W-:Y:S01]  /*05e0*/  FADD R16, -R2.reuse, R8 ;  /* 0x0000000802107221 */ /* 0x040fe20000000100 */
[C---:B------:R-:W-:Y:S01]  /*05f0*/  FADD R24, -R2.reuse, R10 ;  /* 0x0000000a02187221 */ /* 0x040fe20000000100 */
[----:B------:R-:W-:Y:S01]  /*0600*/  FADD R2, -R2, R11 ;  /* 0x0000000b02027221 */ /* 0x000fe20000000100 */
[C---:B------:R-:W-:Y:S01]  /*0610*/  FMUL R20, R5.reuse, R20 ;  /* 0x0000001405147220 */ /* 0x040fe20000400000 */
[C---:B------:R-:W-:Y:S01]  /*0620*/  FMUL R29, R5.reuse, R16 ;  /* 0x00000010051d7220 */ /* 0x040fe20000400000 */
[C---:B------:R-:W-:Y:S01]  /*0630*/  FMUL R27, R5.reuse, R24 ;  /* 0x00000018051b7220 */ /* 0x040fe20000400000 */
[----:B------:R-:W-:Y:S01]  /*0640*/  FMUL R25, R5, R2 ;  /* 0x0000000205197220 */ /* 0x000fe20000400000 */
[C-C-:B------:R-:W-:Y:S01]  /*0650*/  FFMA R5, R3.reuse, R20, R4.reuse ;  /* 0x0000001403057223 */ /* 0x140fe20000000004 */
[C-C-:B------:R-:W-:Y:S01]  /*0660*/  FFMA R20, R3.reuse, R29, R4.reuse ;  /* 0x0000001d03147223 */ /* 0x140fe20000000004 */
[C-C-:B------:R-:W-:Y:S01]  /*0670*/  FFMA R24, R3.reuse, R27, R4.reuse ;  /* 0x0000001b03187223 */ /* 0x140fe20000000004 */
[----:B------:R-:W-:Y:S01]  /*0680*/  FFMA R25, R3, R25, R4 ;  /* 0x0000001903197223 */ /* 0x000fe20000000004 */
[----:B------:R-:W-:Y:S01]  /*0690*/  FSETP.GEU.AND P6, PT, R17, RZ, PT ;  /* 0x000000ff1100720b */ /* 0x000fe20003fce000 */
[----:B0-----:R-:W-:Y:S01]  /*06a0*/  IMAD.WIDE R2, R0, 0x4, R18 ;  /* 0x0000000400027825 */ /* 0x001fe200078e0212 */
[----:B------:R-:W-:-:S02]  /*06b0*/  FSETP.GEU.AND P0, PT, R23, RZ, PT ;  /* 0x000000ff1700720b */ /* 0x000fc40003f0e000 */
[----:B------:R-:W-:Y:S02]  /*06c0*/  FSETP.GEU.AND P1, PT, R22, RZ, PT ;  /* 0x000000ff1600720b */ /* 0x000fe40003f2e000 */
[----:B------:R-:W-:Y:S02]  /*06d0*/  FSETP.GEU.AND P2, PT, R21, RZ, PT ;  /* 0x000000ff1500720b */ /* 0x000fe40003f4e000 */
[----:B------:R-:W-:Y:S02]  /*06e0*/  SEL R19, R17, RZ, P6 ;  /* 0x000000ff11137207 */ /* 0x000fe40003000000 */
[----:B------:R-:W-:Y:S02]  /*06f0*/  FSETP.GEU.AND P3, PT, R25, RZ, PT ;  /* 0x000000ff1900720b */ /* 0x000fe40003f6e000 */
[----:B------:R-:W-:Y:S02]  /*0700*/  FSETP.GEU.AND P4, PT, R24, RZ, PT ;  /* 0x000000ff1800720b */ /* 0x000fe40003f8e000 */
[----:B------:R-:W-:-:S02]  /*0710*/  FSETP.GEU.AND P5, PT, R5, RZ, PT ;  /* 0x000000ff0500720b */ /* 0x000fc40003fae000 */
[----:B------:R-:W-:Y:S02]  /*0720*/  FSETP.GEU.AND P6, PT, R20, RZ, PT ;  /* 0x000000ff1400720b */ /* 0x000fe40003fce000 */
[----:B------:R-:W-:Y:S02]  /*0730*/  SEL R18, R23, RZ, P0 ;  /* 0x000000ff17127207 */ /* 0x000fe40000000000 */
[----:B------:R-:W-:Y:S02]  /*0740*/  SEL R17, R22, RZ, P1 ;  /* 0x000000ff16117207 */ /* 0x000fe40000800000 */
[----:B------:R-:W-:Y:S02]  /*0750*/  SEL R16, R21, RZ, P2 ;  /* 0x000000ff15107207 */ /* 0x000fe40001000000 */
[----:B------:R-:W-:Y:S02]  /*0760*/  SEL R23, R25, RZ, P3 ;  /* 0x000000ff19177207 */ /* 0x000fe40001800000 */
[----:B------:R-:W-:-:S02]  /*0770*/  SEL R22, R24, RZ, P4 ;  /* 0x000000ff18167207 */ /* 0x000fc40002000000 */
[----:B------:R-:W-:Y:S02]  /*0780*/  SEL R21, R5, RZ, P5 ;  /* 0x000000ff05157207 */ /* 0x000fe40002800000 */
[----:B------:R-:W-:Y:S01]  /*0790*/  SEL R20, R20, RZ, P6 ;  /* 0x000000ff14147207 */ /* 0x000fe20003000000 */
[----:B------:R-:W-:Y:S04]  /*07a0*/  STG.E.128 desc[UR4][R6.64], R12 ;  /* 0x0000000c06007986 */ /* 0x000fe8000c101d04 */
[----:B------:R-:W-:Y:S04]  /*07b0*/  STG.E.128 desc[UR4][R6.64+0x800], R8 ;  /* 0x0008000806007986 */ /* 0x000fe8000c101d04 */
[----:B------:R-:W-:Y:S04]  /*07c0*/  STG.E.128 desc[UR4][R2.64], R16 ;  /* 0x0000001002007986 */ /* 0x000fe8000c101d04 */
[----:B------:R-:W-:Y:S01]  /*07d0*/  STG.E.128 desc[UR4][R2.64+0x800], R20 ;  /* 0x0008001402007986 */ /* 0x000fe2000c101d04 */
[----:B------:R-:W-:Y:S05]  /*07e0*/  EXIT ;  /* 0x000000000000794d */ /* 0x000fea0003800000 */
.L_x_0:
[----:B------:R-:W-:-:S00]  /*07f0*/  BRA `(.L_x_0) ;  /* 0xfffffffc00fc7947 */ /* 0x000fc0000383ffff */
[----:B------:R-:W-:-:S00]  /*0800*/  NOP ;  /* 0x0000000000007918 */ /* 0x000fc00000000000 */
[----:B------:R-:W-:-:S00]  /*0810*/  NOP ;  /* 0x0000000000007918 */ /* 0x000fc00000000000 */
[----:B------:R-:W-:-:S00]  /*0820*/  NOP ;  /* 0x0000000000007918 */ /* 0x000fc00000000000 */
[----:B------:R-:W-:-:S00]  /*0830*/  NOP ;  /* 0x0000000000007918 */ /* 0x000fc00000000000 */
[----:B------:R-:W-:-:S00]  /*0840*/  NOP ;  /* 0x0000000000007918 */ /* 0x000fc00000000000 */
[----:B------:R-:W-:-:S00]  /*0850*/  NOP ;  /* 0x0000000000007918 */ /* 0x000fc00000000000 */
[----:B------:R-:W-:-:S00]  /*0860*/  NOP ;  /* 0x0000000000007918 */ /* 0x000fc00000000000 */
[----:B------:R-:W-:-:S00]  /*0870*/  NOP ;  /* 0x0000000000007918 */ /* 0x000fc00000000000 */
.L_x_1:


//--------------------- .nv.global.init           --------------------------
	.section	.nv.global.init,"aw",@progbits
.nv.global.init:
	.type		_$_str,@object
	.size		_$_str,(_$_str_$_2 - _$_str)
_$_str:
        /*0000*/ 	.byte	0x5f, 0x5f, 0x43, 0x55, 0x44, 0x41, 0x5f, 0x46, 0x54, 0x5a, 0x00
	.type		_$_str_$_2,@object
	.size		_$_str_$_2,(.L_1 - _$_str_$_2)
_$_str_$_2:
        /*000b*/ 	.byte	0x5f, 0x5f, 0x43, 0x55, 0x44, 0x41, 0x5f, 0x50, 0x52, 0x45, 0x43, 0x5f, 0x53, 0x51, 0x52, 0x54
        /*001b*/ 	.byte	0x00
.L_1:


//--------------------- .nv.constant0.triton_poi_fused__native_batch_norm_legit_no_training_convolution_relu_9 --------------------------
	.section	.nv.constant0.triton_poi_fused__native_batch_norm_legit_no_training_convolution_relu_9,"a",@progbits
	.sectionflags	@""
	.align	4
.nv.constant0.triton_poi_fused__native_batch_norm_legit_no_training_convolution_relu_9:
	.zero		588
